	.headerflags	@"EF_CUDA_TEXMODE_UNIFIED EF_CUDA_64BIT_ADDRESS EF_CUDA_ACCELERATORS EF_CUDA_SM90 EF_CUDA_VIRTUAL_SM(EF_CUDA_SM90)"
	.elftype	@"ET_EXEC"


//--------------------- .nv.info                  --------------------------
	.section	.nv.info,"",@"SHT_CUDA_INFO"
	.align	4


	//----- nvinfo : EIATTR_REGCOUNT
	.align		4
        /*0000*/ 	.byte	0x04, 0x2f
        /*0002*/ 	.short	(.L_1 - .L_0)
	.align		4
.L_0:
        /*0004*/ 	.word	index@(triton_poi_fused_1)
        /*0008*/ 	.word	0x0000001e


	//----- nvinfo : EIATTR_MIN_STACK_SIZE
	.align		4
.L_1:
        /*000c*/ 	.byte	0x04, 0x12
        /*000e*/ 	.short	(.L_3 - .L_2)
	.align		4
.L_2:
        /*0010*/ 	.word	index@(triton_poi_fused_1)
        /*0014*/ 	.word	0x00000000


	//----- nvinfo : EIATTR_FRAME_SIZE
	.align		4
.L_3:
        /*0018*/ 	.byte	0x04, 0x11
        /*001a*/ 	.short	(.L_5 - .L_4)
	.align		4
.L_4:
        /*001c*/ 	.word	index@(triton_poi_fused_1)
        /*0020*/ 	.word	0x00000000


	//----- nvinfo : EIATTR_MIN_STACK_SIZE
	.align		4
.L_5:
        /*0024*/ 	.byte	0x04, 0x12
        /*0026*/ 	.short	(.L_7 - .L_6)
	.align		4
.L_6:
        /*0028*/ 	.word	index@(triton_poi_fused_1)
        /*002c*/ 	.word	0x00000000
.L_7:


//--------------------- .nv.info.triton_poi_fused_1 --------------------------
	.section	.nv.info.triton_poi_fused_1,"",@"SHT_CUDA_INFO"
	.sectionflags	@""
	.align	4


	//----- nvinfo : EIATTR_CUDA_API_VERSION
	.align		4
        /*0000*/ 	.byte	0x04, 0x37
        /*0002*/ 	.short	(.L_9 - .L_8)
.L_8:
        /*0004*/ 	.word	0x0000007c


	//----- nvinfo : EIATTR_KPARAM_INFO
	.align		4
.L_9:
        /*0008*/ 	.byte	0x04, 0x17
        /*000a*/ 	.short	(.L_11 - .L_10)
.L_10:
        /*000c*/ 	.word	0x00000000
        /*0010*/ 	.short	0x0003
        /*0012*/ 	.short	0x0014
        /*0014*/ 	.byte	0x00, 0xf0, 0x11, 0x00


	//----- nvinfo : EIATTR_KPARAM_INFO
	.align		4
.L_11:
        /*0018*/ 	.byte	0x04, 0x17
        /*001a*/ 	.short	(.L_13 - .L_12)
.L_12:
        /*001c*/ 	.word	0x00000000
        /*0020*/ 	.short	0x0002
        /*0022*/ 	.short	0x0010
        /*0024*/ 	.byte	0x00, 0xf0, 0x11, 0x00


	//----- nvinfo : EIATTR_KPARAM_INFO
	.align		4
.L_13:
        /*0028*/ 	.byte	0x04, 0x17
        /*002a*/ 	.short	(.L_15 - .L_14)
.L_14:
        /*002c*/ 	.word	0x00000000
        /*0030*/ 	.short	0x0001
        /*0032*/ 	.short	0x0008
        /*0034*/ 	.byte	0x00, 0xf4, 0x21, 0x00


	//----- nvinfo : EIATTR_KPARAM_INFO
	.align		4
.L_15:
        /*0038*/ 	.byte	0x04, 0x17
        /*003a*/ 	.short	(.L_17 - .L_16)
.L_16:
        /*003c*/ 	.word	0x00000000
        /*0040*/ 	.short	0x0000
        /*0042*/ 	.short	0x0000
        /*0044*/ 	.byte	0x00, 0xf4, 0x21, 0x00


	//----- nvinfo : EIATTR_SPARSE_MMA_MASK
	.align		4
.L_17:
        /*0048*/ 	.byte	0x03, 0x50
        /*004a*/ 	.short	0x0000


	//----- nvinfo : EIATTR_MAXREG_COUNT
	.align		4
        /*004c*/ 	.byte	0x03, 0x1b
        /*004e*/ 	.short	0x00ff


	//----- nvinfo : EIATTR_EXIT_INSTR_OFFSETS
	.align		4
        /*0050*/ 	.byte	0x04, 0x1c
        /*0052*/ 	.short	(.L_19 - .L_18)


	//   ....[0]....
.L_18:
        /*0054*/ 	.word	0x00000690


	//   ....[1]....
        /*0058*/ 	.word	0x000006e0


	//----- nvinfo : EIATTR_REQNTID
	.align		4
.L_19:
        /*005c*/ 	.byte	0x04, 0x10
        /*005e*/ 	.short	(.L_21 - .L_20)
.L_20:
        /*0060*/ 	.word	0x00000080
        /*0064*/ 	.word	0x00000001
        /*0068*/ 	.word	0x00000001


	//----- nvinfo : EIATTR_CBANK_PARAM_SIZE
	.align		4
.L_21:
        /*006c*/ 	.byte	0x03, 0x19
        /*006e*/ 	.short	0x0018


	//----- nvinfo : EIATTR_PARAM_CBANK
	.align		4
        /*0070*/ 	.byte	0x04, 0x0a
        /*0072*/ 	.short	(.L_23 - .L_22)
	.align		4
.L_22:
        /*0074*/ 	.word	index@(.nv.constant0.triton_poi_fused_1)
        /*0078*/ 	.short	0x0210
        /*007a*/ 	.short	0x0018


	//----- nvinfo : EIATTR_SW_WAR
	.align		4
.L_23:
        /*007c*/ 	.byte	0x04, 0x36
        /*007e*/ 	.short	(.L_25 - .L_24)
.L_24:
        /*0080*/ 	.word	0x00000008
.L_25:


//--------------------- .nv.callgraph             --------------------------
	.section	.nv.callgraph,"",@"SHT_CUDA_CALLGRAPH"
	.align	4
	.sectionentsize	8
	.align		4
        /*0000*/ 	.word	0x00000000
	.align		4
        /*0004*/ 	.word	0xffffffff
	.align		4
        /*0008*/ 	.word	0x00000000
	.align		4
        /*000c*/ 	.word	0xfffffffe
	.align		4
        /*0010*/ 	.word	0x00000000
	.align		4
        /*0014*/ 	.word	0xfffffffd
	.align		4
        /*0018*/ 	.word	0x00000000
	.align		4
        /*001c*/ 	.word	0xfffffffc


//--------------------- .text.triton_poi_fused_1  --------------------------
	.section	.text.triton_poi_fused_1,"ax",@progbits
	.sectionflags	@"SHF_BARRIERS=1"
	.align	128
        .global         triton_poi_fused_1
        .type           triton_poi_fused_1,@function
        .size           triton_poi_fused_1,(.L_x_1 - triton_poi_fused_1)
        .other          triton_poi_fused_1,@"STO_CUDA_ENTRY STV_DEFAULT"
triton_poi_fused_1:
.text.triton_poi_fused_1:
[----:B------:R-:W0:Y:S01]  /*0000*/  LDC R1, c[0x0][0x28] ;  /* 0x00000a00ff017b82 */ /* 0x000e220000000800 */
[----:B------:R-:W1:Y:S07]  /*0010*/  S2R R15, SR_CTAID.X ;  /* 0x00000000000f7919 */ /* 0x000e6e0000002500 */
[----:B------:R-:W2:Y:S01]  /*0020*/  LDC.64 R16, c[0x0][0x210] ;  /* 0x00008400ff107b82 */ /* 0x000ea20000000a00 */
[----:B------:R-:W-:Y:S01]  /*0030*/  IMAD.MOV.U32 R14, RZ, RZ, RZ ;  /* 0x000000ffff0e7224 */ /* 0x000fe200078e00ff */
[----:B------:R-:W-:Y:S01]  /*0040*/  ULDC.64 UR6, c[0x0][0x208] ;  /* 0x0000820000067ab9 */ /* 0x000fe20000000a00 */
[----:B------:R-:W3:Y:S01]  /*0050*/  S2R R18, SR_TID.X ;  /* 0x0000000000127919 */ /* 0x000ee20000002100 */
[----:B------:R-:W4:Y:S01]  /*0060*/  S2R R19, SR_CTAID.Y ;  /* 0x0000000000137919 */ /* 0x000f220000002600 */
[----:B-1----:R-:W-:Y:S01]  /*0070*/  IMAD.SHL.U32 R15, R15, 0x10, RZ ;  /* 0x000000100f0f7824 */ /* 0x002fe200078e00ff */
[----:B---3--:R-:W-:-:S04]  /*0080*/  SHF.R.U32.HI R0, RZ, 0x4, R18 ;  /* 0x00000004ff007819 */ /* 0x008fc80000011612 */
[----:B------:R-:W-:Y:S01]  /*0090*/  LOP3.LUT R4, R15, 0xf, R18, 0xf8, !PT ;  /* 0x0000000f0f047812 */ /* 0x000fe200078ef812 */
[----:B----4-:R-:W-:Y:S01]  /*00a0*/  IMAD.SHL.U32 R19, R19, 0x40, RZ ;  /* 0x0000004013137824 */ /* 0x010fe200078e00ff */
[----:B------:R-:W-:Y:S02]  /*00b0*/  SGXT.U32 R0, R0, 0x3 ;  /* 0x000000030000781a */ /* 0x000fe40000000000 */
[----:B------:R-:W-:Y:S02]  /*00c0*/  ISETP.GE.AND P0, PT, R4, 0x9, PT ;  /* 0x000000090400780c */ /* 0x000fe40003f06270 */
[----:B------:R-:W-:Y:S02]  /*00d0*/  LOP3.LUT R3, R19, 0x8, R0, 0xfe, !PT ;  /* 0x0000000813037812 */ /* 0x000fe400078efe00 */
[----:B------:R-:W-:Y:S02]  /*00e0*/  LOP3.LUT R2, R19, R0, RZ, 0xfc, !PT ;  /* 0x0000000013027212 */ /* 0x000fe400078efcff */
[C---:B------:R-:W-:Y:S01]  /*00f0*/  ISETP.LT.AND P2, PT, R3.reuse, 0x600, !P0 ;  /* 0x000006000300780c */ /* 0x040fe20004741270 */
[--C-:B------:R-:W-:Y:S01]  /*0100*/  IMAD R3, R3, 0x9, R4.reuse ;  /* 0x0000000903037824 */ /* 0x100fe200078e0204 */
[----:B------:R-:W-:Y:S01]  /*0110*/  LOP3.LUT R6, R19, 0x10, R0, 0xfe, !PT ;  /* 0x0000001013067812 */ /* 0x000fe200078efe00 */
[----:B------:R-:W-:Y:S01]  /*0120*/  IMAD R5, R2, 0x9, R4 ;  /* 0x0000000902057824 */ /* 0x000fe200078e0204 */
[----:B------:R-:W-:-:S02]  /*0130*/  LOP3.LUT R7, R19, 0x18, R0, 0xfe, !PT ;  /* 0x0000001813077812 */ /* 0x000fc400078efe00 */
[----:B------:R-:W-:Y:S01]  /*0140*/  ISETP.LT.AND P1, PT, R2, 0x600, !P0 ;  /* 0x000006000200780c */ /* 0x000fe20004721270 */
[----:B--2---:R-:W-:Y:S01]  /*0150*/  IMAD.WIDE R2, R3, 0x4, R16 ;  /* 0x0000000403027825 */ /* 0x004fe200078e0210 */
[----:B------:R-:W-:Y:S02]  /*0160*/  ISETP.LT.AND P6, PT, R6, 0x600, !P0 ;  /* 0x000006000600780c */ /* 0x000fe400047c1270 */
[----:B------:R-:W-:Y:S02]  /*0170*/  LOP3.LUT R8, R19, 0x20, R0, 0xfe, !PT ;  /* 0x0000002013087812 */ /* 0x000fe400078efe00 */
[----:B------:R-:W-:Y:S01]  /*0180*/  ISETP.LT.AND P5, PT, R7, 0x600, !P0 ;  /* 0x000006000700780c */ /* 0x000fe200047a1270 */
[----:B------:R1:W2:Y:S01]  /*0190*/  @P2 LDG.E.EL R14, desc[UR6][R2.64] ;  /* 0x00000006020e2981 */ /* 0x0002a2000c2e1900 */
[----:B------:R-:W-:Y:S02]  /*01a0*/  LOP3.LUT R4, R19, 0x28, R0, 0xfe, !PT ;  /* 0x0000002813047812 */ /* 0x000fe400078efe00 */
[----:B------:R-:W-:-:S02]  /*01b0*/  LOP3.LUT R6, R19, 0x30, R0, 0xfe, !PT ;  /* 0x0000003013067812 */ /* 0x000fc400078efe00 */
[----:B------:R-:W-:Y:S02]  /*01c0*/  LOP3.LUT R7, R19, 0x38, R0, 0xfe, !PT ;  /* 0x0000003813077812 */ /* 0x000fe400078efe00 */
[----:B------:R-:W-:Y:S02]  /*01d0*/  ISETP.LT.AND P4, PT, R8, 0x600, !P0 ;  /* 0x000006000800780c */ /* 0x000fe40004781270 */
[----:B------:R-:W-:Y:S02]  /*01e0*/  ISETP.LT.AND P3, PT, R4, 0x600, !P0 ;  /* 0x000006000400780c */ /* 0x000fe40004761270 */
[----:B------:R-:W-:Y:S02]  /*01f0*/  ISETP.LT.AND P2, PT, R6, 0x600, !P0 ;  /* 0x000006000600780c */ /* 0x000fe40004741270 */
[----:B------:R-:W-:Y:S01]  /*0200*/  ISETP.LT.AND P0, PT, R7, 0x600, !P0 ;  /* 0x000006000700780c */ /* 0x000fe20004701270 */
[C---:B------:R-:W-:Y:S02]  /*0210*/  VIADD R7, R5.reuse, 0x90 ;  /* 0x0000009005077836 */ /* 0x040fe40000000000 */
[----:B------:R-:W-:-:S02]  /*0220*/  VIADD R9, R5, 0xd8 ;  /* 0x000000d805097836 */ /* 0x000fc40000000000 */
[C---:B------:R-:W-:Y:S02]  /*0230*/  VIADD R11, R5.reuse, 0x120 ;  /* 0x00000120050b7836 */ /* 0x040fe40000000000 */
[C---:B------:R-:W-:Y:S02]  /*0240*/  VIADD R13, R5.reuse, 0x168 ;  /* 0x00000168050d7836 */ /* 0x040fe40000000000 */
[C---:B------:R-:W-:Y:S02]  /*0250*/  VIADD R23, R5.reuse, 0x1b0 ;  /* 0x000001b005177836 */ /* 0x040fe40000000000 */
[C---:B------:R-:W-:Y:S02]  /*0260*/  VIADD R25, R5.reuse, 0x1f8 ;  /* 0x000001f805197836 */ /* 0x040fe40000000000 */
[----:B-1----:R-:W-:-:S04]  /*0270*/  IMAD.WIDE R2, R5, 0x4, R16 ;  /* 0x0000000405027825 */ /* 0x002fc800078e0210 */
[----:B------:R-:W-:-:S04]  /*0280*/  IMAD.WIDE R4, R7, 0x4, R16 ;  /* 0x0000000407047825 */ /* 0x000fc800078e0210 */
[----:B------:R-:W-:-:S04]  /*0290*/  IMAD.WIDE R6, R9, 0x4, R16 ;  /* 0x0000000409067825 */ /* 0x000fc800078e0210 */
[----:B------:R-:W-:Y:S01]  /*02a0*/  IMAD.WIDE R8, R11, 0x4, R16 ;  /* 0x000000040b087825 */ /* 0x000fe200078e0210 */
[----:B------:R-:W-:-:S03]  /*02b0*/  CS2R R20, SRZ ;  /* 0x0000000000147805 */ /* 0x000fc6000001ff00 */
[----:B------:R-:W-:-:S03]  /*02c0*/  IMAD.WIDE R10, R13, 0x4, R16 ;  /* 0x000000040d0a7825 */ /* 0x000fc600078e0210 */
[----:B------:R1:W3:Y:S01]  /*02d0*/  @P6 LDG.E.EL R20, desc[UR6][R4.64] ;  /* 0x0000000604146981 */ /* 0x0002e2000c2e1900 */
[--C-:B------:R-:W-:Y:S01]  /*02e0*/  IMAD.WIDE R12, R23, 0x4, R16.reuse ;  /* 0x00000004170c7825 */ /* 0x100fe200078e0210 */
[----:B------:R-:W-:Y:S02]  /*02f0*/  CS2R R22, SRZ ;  /* 0x0000000000167805 */ /* 0x000fe4000001ff00 */
[----:B------:R-:W4:Y:S01]  /*0300*/  @P5 LDG.E.EL R21, desc[UR6][R6.64] ;  /* 0x0000000606155981 */ /* 0x000f22000c2e1900 */
[----:B------:R-:W-:Y:S01]  /*0310*/  IMAD.WIDE R16, R25, 0x4, R16 ;  /* 0x0000000419107825 */ /* 0x000fe200078e0210 */
[----:B------:R-:W-:Y:S02]  /*0320*/  CS2R R24, SRZ ;  /* 0x0000000000187805 */ /* 0x000fe4000001ff00 */
[----:B------:R-:W5:Y:S01]  /*0330*/  @P4 LDG.E.EL R22, desc[UR6][R8.64] ;  /* 0x0000000608164981 */ /* 0x000f62000c2e1900 */
[----:B------:R-:W-:-:S03]  /*0340*/  IMAD.MOV.U32 R26, RZ, RZ, RZ ;  /* 0x000000ffff1a7224 */ /* 0x000fc600078e00ff */
[----:B------:R-:W5:Y:S04]  /*0350*/  @P3 LDG.E.EL R24, desc[UR6][R10.64] ;  /* 0x000000060a183981 */ /* 0x000f68000c2e1900 */
[----:B------:R1:W5:Y:S04]  /*0360*/  @P2 LDG.E.EL R23, desc[UR6][R12.64] ;  /* 0x000000060c172981 */ /* 0x000368000c2e1900 */
[----:B------:R1:W5:Y:S04]  /*0370*/  @P1 LDG.E.EL R25, desc[UR6][R2.64] ;  /* 0x0000000602191981 */ /* 0x000368000c2e1900 */
[----:B------:R-:W5:Y:S01]  /*0380*/  @P0 LDG.E.EL R26, desc[UR6][R16.64] ;  /* 0x00000006101a0981 */ /* 0x000f62000c2e1900 */
[----:B------:R-:W1:Y:S01]  /*0390*/  S2R R27, SR_TID.X ;  /* 0x00000000001b7919 */ /* 0x000e620000002100 */
[----:B------:R-:W1:Y:S01]  /*03a0*/  S2UR UR5, SR_CgaCtaId ;  /* 0x00000000000579c3 */ /* 0x000e620000008800 */
[----:B------:R-:W-:-:S02]  /*03b0*/  UMOV UR4, 0x400 ;  /* 0x0000040000047882 */ /* 0x000fc40000000000 */
[----:B01----:R-:W-:Y:S01]  /*03c0*/  UPRMT UR4, UR5, 0x654, UR4 ;  /* 0x0000065405047896 */ /* 0x003fe20008000004 */
[----:B------:R-:W-:Y:S01]  /*03d0*/  IMAD.SHL.U32 R4, R27, 0x40, RZ ;  /* 0x000000401b047824 */ /* 0x000fe200078e00ff */
[----:B------:R-:W-:-:S04]  /*03e0*/  SHF.R.U32.HI R5, RZ, 0x4, R27 ;  /* 0x00000004ff057819 */ /* 0x000fc8000001161b */
[----:B------:R-:W-:Y:S02]  /*03f0*/  SGXT.U32 R5, R5, 0x3 ;  /* 0x000000030505781a */ /* 0x000fe40000000000 */
[----:B------:R-:W-:-:S04]  /*0400*/  LOP3.LUT R4, R4, 0x3c0, RZ, 0xc0, !PT ;  /* 0x000003c004047812 */ /* 0x000fc800078ec0ff */
[C---:B------:R-:W-:Y:S02]  /*0410*/  LOP3.LUT R5, R4.reuse, R5, RZ, 0xfc, !PT ;  /* 0x0000000504057212 */ /* 0x040fe400078efcff */
[----:B------:R-:W-:-:S05]  /*0420*/  LEA.HI R4, R4, UR4, RZ, 0x1e ;  /* 0x0000000404047c11 */ /* 0x000fca000f8ff0ff */
[----:B------:R-:W-:Y:S01]  /*0430*/  IMAD R13, R5, 0x4, R4 ;  /* 0x00000004050d7824 */ /* 0x000fe200078e0204 */
[C---:B------:R-:W-:Y:S01]  /*0440*/  LOP3.LUT R2, R27.reuse, 0x70, RZ, 0xc0, !PT ;  /* 0x000000701b027812 */ /* 0x040fe200078ec0ff */
[----:B------:R-:W-:-:S04]  /*0450*/  IMAD.SHL.U32 R8, R27, 0x4, RZ ;  /* 0x000000041b087824 */ /* 0x000fc800078e00ff */
[----:B------:R-:W-:Y:S01]  /*0460*/  VIADD R3, R2, UR4 ;  /* 0x0000000402037c36 */ /* 0x000fe20008000000 */
[----:B------:R-:W-:-:S05]  /*0470*/  LOP3.LUT R8, R8, 0x1fc, RZ, 0xc0, !PT ;  /* 0x000001fc08087812 */ /* 0x000fca00078ec0ff */
[----:B------:R-:W-:Y:S02]  /*0480*/  IMAD R4, R8, 0x4, R3 ;  /* 0x0000000408047824 */ /* 0x000fe400078e0203 */
[----:B------:R-:W-:Y:S01]  /*0490*/  IMAD.SHL.U32 R18, R18, 0x4, RZ ;  /* 0x0000000412127824 */ /* 0x000fe200078e00ff */
[----:B------:R-:W0:Y:S04]  /*04a0*/  LDC.64 R2, c[0x0][0x218] ;  /* 0x00008600ff027b82 */ /* 0x000e280000000a00 */
[----:B------:R-:W-:-:S04]  /*04b0*/  LOP3.LUT R18, R19, 0x3c, R18, 0xf8, !PT ;  /* 0x0000003c13127812 */ /* 0x000fc800078ef812 */
[----:B------:R-:W-:-:S04]  /*04c0*/  SHF.R.S32.HI R9, RZ, 0x1f, R18 ;  /* 0x0000001fff097819 */ /* 0x000fc80000011412 */
[----:B------:R-:W-:-:S04]  /*04d0*/  LEA.HI R9, R9, R18, RZ, 0x5 ;  /* 0x0000001209097211 */ /* 0x000fc800078f28ff */
[----:B------:R-:W-:Y:S02]  /*04e0*/  LOP3.LUT R11, R9, 0xffffffe0, RZ, 0xc0, !PT ;  /* 0xffffffe0090b7812 */ /* 0x000fe400078ec0ff */
[----:B------:R-:W-:Y:S02]  /*04f0*/  SHF.R.S32.HI R10, RZ, 0x5, R9 ;  /* 0x00000005ff0a7819 */ /* 0x000fe40000011409 */
[C---:B------:R-:W-:Y:S01]  /*0500*/  ISETP.GE.AND P0, PT, R18.reuse, 0x600, PT ;  /* 0x000006001200780c */ /* 0x040fe20003f06270 */
[----:B------:R-:W-:Y:S01]  /*0510*/  IMAD.IADD R11, R18, 0x1, -R11 ;  /* 0x00000001120b7824 */ /* 0x000fe200078e0a0b */
[----:B------:R-:W-:Y:S02]  /*0520*/  LOP3.LUT R9, R15, R0, RZ, 0xfc, !PT ;  /* 0x000000000f097212 */ /* 0x000fe400078efcff */
[----:B------:R-:W-:Y:S01]  /*0530*/  LOP3.LUT R0, R15, 0x8, R0, 0xfe, !PT ;  /* 0x000000080f007812 */ /* 0x000fe200078efe00 */
[----:B------:R-:W-:Y:S01]  /*0540*/  IMAD R12, R10, 0x120, R11 ;  /* 0x000001200a0c7824 */ /* 0x000fe200078e020b */
[----:B------:R-:W-:-:S02]  /*0550*/  ISETP.LT.AND P1, PT, R9, 0x9, !P0 ;  /* 0x000000090900780c */ /* 0x000fc40004721270 */
[----:B------:R-:W-:Y:S01]  /*0560*/  ISETP.LT.AND P0, PT, R0, 0x9, !P0 ;  /* 0x000000090000780c */ /* 0x000fe20004701270 */
[----:B------:R-:W-:-:S04]  /*0570*/  IMAD R11, R9, 0x20, R12 ;  /* 0x00000020090b7824 */ /* 0x000fc800078e020c */
[----:B0-----:R-:W-:Y:S01]  /*0580*/  IMAD.WIDE R10, R11, 0x4, R2 ;  /* 0x000000040b0a7825 */ /* 0x001fe200078e0202 */
[----:B--2---:R-:W-:Y:S04]  /*0590*/  STS [R13+0x20], R14 ;  /* 0x0000200e0d007388 */ /* 0x004fe80000000800 */
[----:B---3--:R-:W-:Y:S04]  /*05a0*/  STS [R13+0x40], R20 ;  /* 0x000040140d007388 */ /* 0x008fe80000000800 */
[----:B----4-:R-:W-:Y:S04]  /*05b0*/  STS [R13+0x60], R21 ;  /* 0x000060150d007388 */ /* 0x010fe80000000800 */
[----:B-----5:R-:W-:Y:S04]  /*05c0*/  STS [R13+0x80], R22 ;  /* 0x000080160d007388 */ /* 0x020fe80000000800 */
[----:B------:R-:W-:Y:S04]  /*05d0*/  STS [R13+0xa0], R24 ;  /* 0x0000a0180d007388 */ /* 0x000fe80000000800 */
[----:B------:R-:W-:Y:S04]  /*05e0*/  STS [R13+0xc0], R23 ;  /* 0x0000c0170d007388 */ /* 0x000fe80000000800 */
[----:B------:R-:W-:Y:S04]  /*05f0*/  STS [R13], R25 ;  /* 0x000000190d007388 */ /* 0x000fe80000000800 */
[----:B------:R0:W-:Y:S01]  /*0600*/  STS [R13+0xe0], R26 ;  /* 0x0000e01a0d007388 */ /* 0x0001e20000000800 */
[----:B------:R-:W-:Y:S06]  /*0610*/  BAR.SYNC.DEFER_BLOCKING 0x0 ;  /* 0x0000000000007b1d */ /* 0x000fec0000010000 */
[----:B------:R-:W1:Y:S01]  /*0620*/  LDS.128 R4, [R4] ;  /* 0x0000000004047984 */ /* 0x000e620000000c00 */
[----:B0-----:R-:W-:-:S04]  /*0630*/  LOP3.LUT R13, R8, 0x200, RZ, 0xfc, !PT ;  /* 0x00000200080d7812 */ /* 0x001fc800078efcff */
[----:B------:R-:W-:-:S04]  /*0640*/  SHF.R.U32.HI R13, RZ, 0x2, R13 ;  /* 0x00000002ff0d7819 */ /* 0x000fc8000001160d */
[----:B------:R-:W-:-:S05]  /*0650*/  LOP3.LUT R13, R13, 0xf0, RZ, 0xc0, !PT ;  /* 0x000000f00d0d7812 */ /* 0x000fca00078ec0ff */
[----:B------:R-:W-:-:S04]  /*0660*/  VIADD R13, R13, UR4 ;  /* 0x000000040d0d7c36 */ /* 0x000fc80008000000 */
[----:B------:R-:W-:Y:S01]  /*0670*/  IMAD R13, R8, 0x4, R13 ;  /* 0x00000004080d7824 */ /* 0x000fe200078e020d */
[----:B-1----:R0:W-:Y:S02]  /*0680*/  @P1 STG.E.128 desc[UR6][R10.64], R4 ;  /* 0x000000040a001986 */ /* 0x0021e4000c101d06 */
[----:B0-----:R-:W-:Y:S05]  /*0690*/  @!P0 EXIT ;  /* 0x000000000000894d */ /* 0x001fea0003800000 */
[----:B0-----:R-:W0:Y:S01]  /*06a0*/  LDS.128 R8, [R13+0x800] ;  /* 0x000800000d087984 */ /* 0x001e220000000c00 */
[----:B------:R-:W-:-:S04]  /*06b0*/  IMAD R5, R0, 0x20, R12 ;  /* 0x0000002000057824 */ /* 0x000fc800078e020c */
[----:B------:R-:W-:-:S05]  /*06c0*/  IMAD.WIDE R2, R5, 0x4, R2 ;  /* 0x0000000405027825 */ /* 0x000fca00078e0202 */
[----:B0-----:R-:W-:Y:S01]  /*06d0*/  STG.E.128 desc[UR6][R2.64], R8 ;  /* 0x0000000802007986 */ /* 0x001fe2000c101d06 */
[----:B------:R-:W-:Y:S05]  /*06e0*/  EXIT ;  /* 0x000000000000794d */ /* 0x000fea0003800000 */
.L_x_0:
[----:B------:R-:W-:-:S00]  /*06f0*/  BRA `(.L_x_0) ;  /* 0xfffffffc00fc7947 */ /* 0x000fc0000383ffff */
[----:B------:R-:W-:-:S00]  /*0700*/  NOP ;  /* 0x0000000000007918 */ /* 0x000fc00000000000 */
[----:B------:R-:W-:-:S00]  /*0710*/  NOP ;  /* 0x0000000000007918 */ /* 0x000fc00000000000 */
[----:B------:R-:W-:-:S00]  /*0720*/  NOP ;  /* 0x0000000000007918 */ /* 0x000fc00000000000 */
[----:B------:R-:W-:-:S00]  /*0730*/  NOP ;  /* 0x0000000000007918 */ /* 0x000fc00000000000 */
[----:B------:R-:W-:-:S00]  /*0740*/  NOP ;  /* 0x0000000000007918 */ /* 0x000fc00000000000 */
[----:B------:R-:W-:-:S00]  /*0750*/  NOP ;  /* 0x0000000000007918 */ /* 0x000fc00000000000 */
[----:B------:R-:W-:-:S00]  /*0760*/  NOP ;  /* 0x0000000000007918 */ /* 0x000fc00000000000 */
[----:B------:R-:W-:-:S00]  /*0770*/  NOP ;  /* 0x0000000000007918 */ /* 0x000fc00000000000 */
.L_x_1:


//--------------------- .nv.shared.triton_poi_fused_1 --------------------------
	.section	.nv.shared.triton_poi_fused_1,"aw",@nobits
	.sectionflags	@""
	.align	16
	.zero		1024


//--------------------- .nv.constant0.triton_poi_fused_1 --------------------------
	.section	.nv.constant0.triton_poi_fused_1,"a",@progbits
	.sectionflags	@""
	.align	4
.nv.constant0.triton_poi_fused_1:
	.zero		552
